	.headerflags	@"EF_CUDA_TEXMODE_UNIFIED EF_CUDA_64BIT_ADDRESS EF_CUDA_ACCELERATORS EF_CUDA_SM90 EF_CUDA_VIRTUAL_SM(EF_CUDA_SM90)"
	.elftype	@"ET_EXEC"


//--------------------- .nv.info                  --------------------------
	.section	.nv.info,"",@"SHT_CUDA_INFO"
	.align	4


	//----- nvinfo : EIATTR_REGCOUNT
	.align		4
        /*0000*/ 	.byte	0x04, 0x2f
        /*0002*/ 	.short	(.L_1 - .L_0)
	.align		4
.L_0:
        /*0004*/ 	.word	index@(triton_poi_fused_reflection_pad2d_relu_11)
        /*0008*/ 	.word	0x0000001a


	//----- nvinfo : EIATTR_MIN_STACK_SIZE
	.align		4
.L_1:
        /*000c*/ 	.byte	0x04, 0x12
        /*000e*/ 	.short	(.L_3 - .L_2)
	.align		4
.L_2:
        /*0010*/ 	.word	index@(triton_poi_fused_reflection_pad2d_relu_11)
        /*0014*/ 	.word	0x00000000


	//----- nvinfo : EIATTR_FRAME_SIZE
	.align		4
.L_3:
        /*0018*/ 	.byte	0x04, 0x11
        /*001a*/ 	.short	(.L_5 - .L_4)
	.align		4
.L_4:
        /*001c*/ 	.word	index@(triton_poi_fused_reflection_pad2d_relu_11)
        /*0020*/ 	.word	0x00000000


	//----- nvinfo : EIATTR_MIN_STACK_SIZE
	.align		4
.L_5:
        /*0024*/ 	.byte	0x04, 0x12
        /*0026*/ 	.short	(.L_7 - .L_6)
	.align		4
.L_6:
        /*0028*/ 	.word	index@(triton_poi_fused_reflection_pad2d_relu_11)
        /*002c*/ 	.word	0x00000000
.L_7:


//--------------------- .nv.info.triton_poi_fused_reflection_pad2d_relu_11 --------------------------
	.section	.nv.info.triton_poi_fused_reflection_pad2d_relu_11,"",@"SHT_CUDA_INFO"
	.sectionflags	@""
	.align	4


	//----- nvinfo : EIATTR_CUDA_API_VERSION
	.align		4
        /*0000*/ 	.byte	0x04, 0x37
        /*0002*/ 	.short	(.L_9 - .L_8)
.L_8:
        /*0004*/ 	.word	0x0000007c


	//----- nvinfo : EIATTR_KPARAM_INFO
	.align		4
.L_9:
        /*0008*/ 	.byte	0x04, 0x17
        /*000a*/ 	.short	(.L_11 - .L_10)
.L_10:
        /*000c*/ 	.word	0x00000000
        /*0010*/ 	.short	0x0006
        /*0012*/ 	.short	0x0030
        /*0014*/ 	.byte	0x00, 0xf0, 0x11, 0x00


	//----- nvinfo : EIATTR_KPARAM_INFO
	.align		4
.L_11:
        /*0018*/ 	.byte	0x04, 0x17
        /*001a*/ 	.short	(.L_13 - .L_12)
.L_12:
        /*001c*/ 	.word	0x00000000
        /*0020*/ 	.short	0x0005
        /*0022*/ 	.short	0x0028
        /*0024*/ 	.byte	0x00, 0xf4, 0x21, 0x00


	//----- nvinfo : EIATTR_KPARAM_INFO
	.align		4
.L_13:
        /*0028*/ 	.byte	0x04, 0x17
        /*002a*/ 	.short	(.L_15 - .L_14)
.L_14:
        /*002c*/ 	.word	0x00000000
        /*0030*/ 	.short	0x0004
        /*0032*/ 	.short	0x0020
        /*0034*/ 	.byte	0x00, 0xf4, 0x21, 0x00


	//----- nvinfo : EIATTR_KPARAM_INFO
	.align		4
.L_15:
        /*0038*/ 	.byte	0x04, 0x17
        /*003a*/ 	.short	(.L_17 - .L_16)
.L_16:
        /*003c*/ 	.word	0x00000000
        /*0040*/ 	.short	0x0003
        /*0042*/ 	.short	0x0018
        /*0044*/ 	.byte	0x00, 0xf4, 0x21, 0x00


	//----- nvinfo : EIATTR_KPARAM_INFO
	.align		4
.L_17:
        /*0048*/ 	.byte	0x04, 0x17
        /*004a*/ 	.short	(.L_19 - .L_18)
.L_18:
        /*004c*/ 	.word	0x00000000
        /*0050*/ 	.short	0x0002
        /*0052*/ 	.short	0x0010
        /*0054*/ 	.byte	0x00, 0xf4, 0x21, 0x00


	//----- nvinfo : EIATTR_KPARAM_INFO
	.align		4
.L_19:
        /*0058*/ 	.byte	0x04, 0x17
        /*005a*/ 	.short	(.L_21 - .L_20)
.L_20:
        /*005c*/ 	.word	0x00000000
        /*0060*/ 	.short	0x0001
        /*0062*/ 	.short	0x0008
        /*0064*/ 	.byte	0x00, 0xf4, 0x21, 0x00


	//----- nvinfo : EIATTR_KPARAM_INFO
	.align		4
.L_21:
        /*0068*/ 	.byte	0x04, 0x17
        /*006a*/ 	.short	(.L_23 - .L_22)
.L_22:
        /*006c*/ 	.word	0x00000000
        /*0070*/ 	.short	0x0000
        /*0072*/ 	.short	0x0000
        /*0074*/ 	.byte	0x00, 0xf4, 0x21, 0x00


	//----- nvinfo : EIATTR_SPARSE_MMA_MASK
	.align		4
.L_23:
        /*0078*/ 	.byte	0x03, 0x50
        /*007a*/ 	.short	0x0000


	//----- nvinfo : EIATTR_MAXREG_COUNT
	.align		4
        /*007c*/ 	.byte	0x03, 0x1b
        /*007e*/ 	.short	0x00ff


	//----- nvinfo : EIATTR_EXIT_INSTR_OFFSETS
	.align		4
        /*0080*/ 	.byte	0x04, 0x1c
        /*0082*/ 	.short	(.L_25 - .L_24)


	//   ....[0]....
.L_24:
        /*0084*/ 	.word	0x00000540


	//   ....[1]....
        /*0088*/ 	.word	0x00000560


	//----- nvinfo : EIATTR_REQNTID
	.align		4
.L_25:
        /*008c*/ 	.byte	0x04, 0x10
        /*008e*/ 	.short	(.L_27 - .L_26)
.L_26:
        /*0090*/ 	.word	0x00000100
        /*0094*/ 	.word	0x00000001
        /*0098*/ 	.word	0x00000001


	//----- nvinfo : EIATTR_CBANK_PARAM_SIZE
	.align		4
.L_27:
        /*009c*/ 	.byte	0x03, 0x19
        /*009e*/ 	.short	0x0034


	//----- nvinfo : EIATTR_PARAM_CBANK
	.align		4
        /*00a0*/ 	.byte	0x04, 0x0a
        /*00a2*/ 	.short	(.L_29 - .L_28)
	.align		4
.L_28:
        /*00a4*/ 	.word	index@(.nv.constant0.triton_poi_fused_reflection_pad2d_relu_11)
        /*00a8*/ 	.short	0x0210
        /*00aa*/ 	.short	0x0034


	//----- nvinfo : EIATTR_SW_WAR
	.align		4
.L_29:
        /*00ac*/ 	.byte	0x04, 0x36
        /*00ae*/ 	.short	(.L_31 - .L_30)
.L_30:
        /*00b0*/ 	.word	0x00000008
.L_31:


//--------------------- .nv.callgraph             --------------------------
	.section	.nv.callgraph,"",@"SHT_CUDA_CALLGRAPH"
	.align	4
	.sectionentsize	8
	.align		4
        /*0000*/ 	.word	0x00000000
	.align		4
        /*0004*/ 	.word	0xffffffff
	.align		4
        /*0008*/ 	.word	0x00000000
	.align		4
        /*000c*/ 	.word	0xfffffffe
	.align		4
        /*0010*/ 	.word	0x00000000
	.align		4
        /*0014*/ 	.word	0xfffffffd
	.align		4
        /*0018*/ 	.word	0x00000000
	.align		4
        /*001c*/ 	.word	0xfffffffc


//--------------------- .text.triton_poi_fused_reflection_pad2d_relu_11 --------------------------
	.section	.text.triton_poi_fused_reflection_pad2d_relu_11,"ax",@progbits
	.align	128
        .global         triton_poi_fused_reflection_pad2d_relu_11
        .type           triton_poi_fused_reflection_pad2d_relu_11,@function
        .size           triton_poi_fused_reflection_pad2d_relu_11,(.L_x_1 - triton_poi_fused_reflection_pad2d_relu_11)
        .other          triton_poi_fused_reflection_pad2d_relu_11,@"STO_CUDA_ENTRY STV_DEFAULT"
triton_poi_fused_reflection_pad2d_relu_11:
.text.triton_poi_fused_reflection_pad2d_relu_11:
[----:B------:R-:W0:Y:S02]  /*0000*/  LDC R1, c[0x0][0x28] ;  /* 0x00000a00ff017b82 */ /* 0x000e240000000800 */
[----:B------:R-:W1:Y:S01]  /*0010*/  S2R R0, SR_TID.X ;  /* 0x0000000000007919 */ /* 0x000e620000002100 */
[----:B------:R-:W2:Y:S01]  /*0020*/  LDC.64 R12, c[0x0][0x210] ;  /* 0x00008400ff0c7b82 */ /* 0x000ea20000000a00 */
[----:B------:R-:W-:Y:S01]  /*0030*/  ULDC.64 UR4, c[0x0][0x208] ;  /* 0x0000820000047ab9 */ /* 0x000fe20000000a00 */
[----:B------:R-:W3:Y:S06]  /*0040*/  S2R R3, SR_CTAID.X ;  /* 0x0000000000037919 */ /* 0x000eec0000002500 */
[----:B------:R-:W4:Y:S01]  /*0050*/  LDC.64 R10, c[0x0][0x218] ;  /* 0x00008600ff0a7b82 */ /* 0x000f220000000a00 */
[----:B-1----:R-:W-:-:S05]  /*0060*/  IMAD.SHL.U32 R0, R0, 0x2, RZ ;  /* 0x0000000200007824 */ /* 0x002fca00078e00ff */
[----:B------:R-:W-:-:S05]  /*0070*/  LOP3.LUT R0, R0, 0x1fe, RZ, 0xc0, !PT ;  /* 0x000001fe00007812 */ /* 0x000fca00078ec0ff */
[----:B---3--:R-:W-:-:S04]  /*0080*/  IMAD R0, R3, 0x200, R0 ;  /* 0x0000020003007824 */ /* 0x008fc800078e0200 */
[C---:B------:R-:W-:Y:S01]  /*0090*/  IMAD.HI R3, R0.reuse, 0x38e38e39, RZ ;  /* 0x38e38e3900037827 */ /* 0x040fe200078e02ff */
[----:B------:R-:W-:Y:S02]  /*00a0*/  IADD3 R2, R0, 0x1, RZ ;  /* 0x0000000100027810 */ /* 0x000fe40007ffe0ff */
[----:B------:R-:W-:Y:S02]  /*00b0*/  ISETP.GE.AND P2, PT, R0, 0x28800, PT ;  /* 0x000288000000780c */ /* 0x000fe40003f46270 */
[----:B------:R-:W-:-:S04]  /*00c0*/  SHF.R.U32.HI R4, RZ, 0x1f, R3 ;  /* 0x0000001fff047819 */ /* 0x000fc80000011603 */
[----:B------:R-:W-:Y:S01]  /*00d0*/  LEA.HI.SX32 R5, R3, R4, 0x1e ;  /* 0x0000000403057211 */ /* 0x000fe200078ff2ff */
[----:B------:R-:W-:-:S04]  /*00e0*/  IMAD.HI R3, R2, 0x38e38e39, RZ ;  /* 0x38e38e3902037827 */ /* 0x000fc800078e02ff */
[----:B------:R-:W-:Y:S01]  /*00f0*/  IMAD.HI R6, R5, 0x38e38e39, RZ ;  /* 0x38e38e3905067827 */ /* 0x000fe200078e02ff */
[----:B------:R-:W-:-:S04]  /*0100*/  SHF.R.U32.HI R4, RZ, 0x1f, R3 ;  /* 0x0000001fff047819 */ /* 0x000fc80000011603 */
[----:B------:R-:W-:Y:S01]  /*0110*/  LEA.HI.SX32 R4, R3, R4, 0x1e ;  /* 0x0000000403047211 */ /* 0x000fe200078ff2ff */
[----:B------:R-:W-:Y:S01]  /*0120*/  IMAD R3, R5, 0x12, RZ ;  /* 0x0000001205037824 */ /* 0x000fe200078e02ff */
[----:B------:R-:W-:-:S03]  /*0130*/  SHF.R.U32.HI R7, RZ, 0x1f, R6 ;  /* 0x0000001fff077819 */ /* 0x000fc60000011606 */
[----:B------:R-:W-:Y:S01]  /*0140*/  IMAD R4, R4, 0x12, RZ ;  /* 0x0000001204047824 */ /* 0x000fe200078e02ff */
[----:B------:R-:W-:Y:S02]  /*0150*/  LOP3.LUT R9, RZ, R3, RZ, 0x33, !PT ;  /* 0x00000003ff097212 */ /* 0x000fe400078e33ff */
[----:B------:R-:W-:Y:S01]  /*0160*/  LEA.HI.SX32 R6, R6, R7, 0x1e ;  /* 0x0000000706067211 */ /* 0x000fe200078ff2ff */
[----:B------:R-:W-:Y:S01]  /*0170*/  IMAD.HI R7, R0, 0x1948b0fd, RZ ;  /* 0x1948b0fd00077827 */ /* 0x000fe200078e02ff */
[----:B------:R-:W-:-:S03]  /*0180*/  LOP3.LUT R3, RZ, R4, RZ, 0x33, !PT ;  /* 0x00000004ff037212 */ /* 0x000fc600078e33ff */
[----:B------:R-:W-:Y:S02]  /*0190*/  IMAD.IADD R9, R0, 0x1, R9 ;  /* 0x0000000100097824 */ /* 0x000fe400078e0209 */
[----:B------:R-:W-:Y:S01]  /*01a0*/  IMAD R8, R6, 0x12, RZ ;  /* 0x0000001206087824 */ /* 0x000fe200078e02ff */
[----:B------:R-:W-:Y:S01]  /*01b0*/  SHF.R.U32.HI R6, RZ, 0x1f, R7 ;  /* 0x0000001fff067819 */ /* 0x000fe20000011607 */
[----:B------:R-:W-:Y:S01]  /*01c0*/  IMAD.IADD R3, R2, 0x1, R3 ;  /* 0x0000000102037824 */ /* 0x000fe200078e0203 */
[----:B------:R-:W-:Y:S02]  /*01d0*/  IABS R9, R9 ;  /* 0x0000000900097213 */ /* 0x000fe40000000000 */
[----:B------:R-:W-:Y:S02]  /*01e0*/  LOP3.LUT R8, RZ, R8, RZ, 0x33, !PT ;  /* 0x00000008ff087212 */ /* 0x000fe400078e33ff */
[----:B------:R-:W-:Y:S01]  /*01f0*/  IABS R2, R3 ;  /* 0x0000000300027213 */ /* 0x000fe20000000000 */
[----:B------:R-:W-:Y:S01]  /*0200*/  IMAD.MOV.U32 R3, RZ, RZ, R9 ;  /* 0x000000ffff037224 */ /* 0x000fe200078e0009 */
[----:B------:R-:W-:-:S02]  /*0210*/  IADD3 R8, R5, R8, RZ ;  /* 0x0000000805087210 */ /* 0x000fc40007ffe0ff */
[----:B------:R-:W-:Y:S01]  /*0220*/  LEA.HI.SX32 R7, R7, R6, 0x1b ;  /* 0x0000000607077211 */ /* 0x000fe200078fdaff */
[----:B------:R-:W-:Y:S01]  /*0230*/  VIADD R3, R3, 0xfffffff1 ;  /* 0xfffffff103037836 */ /* 0x000fe20000000000 */
[----:B------:R-:W-:Y:S01]  /*0240*/  IABS R6, R8 ;  /* 0x0000000800067213 */ /* 0x000fe20000000000 */
[----:B------:R-:W1:Y:S01]  /*0250*/  LDC.64 R4, c[0x0][0x228] ;  /* 0x00008a00ff047b82 */ /* 0x000e620000000a00 */
[----:B------:R-:W-:Y:S02]  /*0260*/  IADD3 R2, R2, -0xf, RZ ;  /* 0xfffffff102027810 */ /* 0x000fe40007ffe0ff */
[----:B------:R-:W-:Y:S01]  /*0270*/  IABS R15, R3 ;  /* 0x00000003000f7213 */ /* 0x000fe20000000000 */
[----:B------:R-:W-:Y:S01]  /*0280*/  VIADD R3, R6, 0xfffffff1 ;  /* 0xfffffff106037836 */ /* 0x000fe20000000000 */
[----:B------:R-:W-:Y:S02]  /*0290*/  IABS R19, R2 ;  /* 0x0000000200137213 */ /* 0x000fe40000000000 */
[----:B------:R-:W-:Y:S01]  /*02a0*/  LEA R6, R7, 0xff, 0x8 ;  /* 0x000000ff07067811 */ /* 0x000fe200078e40ff */
[----:B------:R-:W3:Y:S01]  /*02b0*/  LDC.64 R8, c[0x0][0x220] ;  /* 0x00008800ff087b82 */ /* 0x000ee20000000a00 */
[----:B------:R-:W-:-:S03]  /*02c0*/  IABS R17, R3 ;  /* 0x0000000300117213 */ /* 0x000fc60000000000 */
[----:B------:R-:W-:Y:S01]  /*02d0*/  IMAD.IADD R14, R6, 0x1, -R15 ;  /* 0x00000001060e7824 */ /* 0x000fe200078e0a0f */
[----:B------:R-:W-:Y:S01]  /*02e0*/  IADD3 R6, R6, -R19, RZ ;  /* 0x8000001306067210 */ /* 0x000fe20007ffe0ff */
[----:B----4-:R-:W-:Y:S01]  /*02f0*/  IMAD.WIDE R18, R7, 0x4, R10 ;  /* 0x0000000407127825 */ /* 0x010fe200078e020a */
[----:B------:R-:W-:Y:S01]  /*0300*/  CS2R R10, SRZ ;  /* 0x00000000000a7805 */ /* 0x000fe2000001ff00 */
[----:B------:R-:W4:Y:S02]  /*0310*/  LDC.64 R2, c[0x0][0x230] ;  /* 0x00008c00ff027b82 */ /* 0x000f240000000a00 */
[C---:B------:R-:W-:Y:S02]  /*0320*/  IMAD R15, R17.reuse, -0x10, R14 ;  /* 0xfffffff0110f7824 */ /* 0x040fe400078e020e */
[----:B------:R-:W-:Y:S01]  /*0330*/  IMAD R17, R17, -0x10, R6 ;  /* 0xfffffff011117824 */ /* 0x000fe200078e0206 */
[----:B------:R-:W5:Y:S01]  /*0340*/  @!P2 LDG.E.EL R11, desc[UR4][R18.64] ;  /* 0x00000004120ba981 */ /* 0x000f62000c2e1900 */
[----:B--2---:R-:W-:-:S04]  /*0350*/  IMAD.WIDE R14, R15, 0x4, R12 ;  /* 0x000000040f0e7825 */ /* 0x004fc800078e020c */
[----:B------:R-:W-:Y:S01]  /*0360*/  IMAD.WIDE R16, R17, 0x4, R12 ;  /* 0x0000000411107825 */ /* 0x000fe200078e020c */
[----:B------:R-:W-:-:S03]  /*0370*/  CS2R R12, SRZ ;  /* 0x00000000000c7805 */ /* 0x000fc6000001ff00 */
[C---:B-1----:R-:W-:Y:S01]  /*0380*/  IMAD.WIDE R4, R7.reuse, 0x4, R4 ;  /* 0x0000000407047825 */ /* 0x042fe200078e0204 */
[----:B------:R-:W-:Y:S02]  /*0390*/  CS2R R22, SRZ ;  /* 0x0000000000167805 */ /* 0x000fe4000001ff00 */
[----:B------:R-:W5:Y:S01]  /*03a0*/  @!P2 LDG.E.EL R12, desc[UR4][R16.64] ;  /* 0x00000004100ca981 */ /* 0x000f62000c2e1900 */
[----:B---3--:R-:W-:-:S03]  /*03b0*/  IMAD.WIDE R8, R7, 0x4, R8 ;  /* 0x0000000407087825 */ /* 0x008fc600078e0208 */
[----:B------:R-:W2:Y:S01]  /*03c0*/  @!P2 LDG.E.EL R13, desc[UR4][R18.64] ;  /* 0x00000004120da981 */ /* 0x000ea2000c2e1900 */
[----:B------:R-:W-:Y:S02]  /*03d0*/  IMAD.MOV.U32 R6, RZ, RZ, RZ ;  /* 0x000000ffff067224 */ /* 0x000fe400078e00ff */
[----:B----4-:R-:W-:Y:S01]  /*03e0*/  IMAD.WIDE R20, R7, 0x4, R2 ;  /* 0x0000000407147825 */ /* 0x010fe200078e0202 */
[----:B------:R-:W-:Y:S01]  /*03f0*/  HFMA2.MMA R7, -RZ, RZ, 0, 0 ;  /* 0x00000000ff077435 */ /* 0x000fe200000001ff */
[----:B------:R-:W3:Y:S01]  /*0400*/  @!P2 LDG.E.EL R10, desc[UR4][R8.64] ;  /* 0x00000004080aa981 */ /* 0x000ee2000c2e1900 */
[----:B------:R-:W1:Y:S03]  /*0410*/  LDC.64 R2, c[0x0][0x238] ;  /* 0x00008e00ff027b82 */ /* 0x000e660000000a00 */
[----:B------:R4:W2:Y:S04]  /*0420*/  @!P2 LDG.E.EL R6, desc[UR4][R14.64] ;  /* 0x000000040e06a981 */ /* 0x0008a8000c2e1900 */
[----:B------:R-:W2:Y:S04]  /*0430*/  @!P2 LDG.E.EL R22, desc[UR4][R4.64] ;  /* 0x000000040416a981 */ /* 0x000ea8000c2e1900 */
[----:B------:R-:W2:Y:S01]  /*0440*/  @!P2 LDG.E.EL R7, desc[UR4][R8.64] ;  /* 0x000000040807a981 */ /* 0x000ea2000c2e1900 */
[----:B----4-:R-:W-:-:S03]  /*0450*/  CS2R R14, SRZ ;  /* 0x00000000000e7805 */ /* 0x010fc6000001ff00 */
[----:B------:R-:W4:Y:S04]  /*0460*/  @!P2 LDG.E.EL R23, desc[UR4][R4.64] ;  /* 0x000000040417a981 */ /* 0x000f28000c2e1900 */
[----:B------:R-:W4:Y:S04]  /*0470*/  @!P2 LDG.E.EL R15, desc[UR4][R20.64] ;  /* 0x00000004140fa981 */ /* 0x000f28000c2e1900 */
[----:B------:R-:W4:Y:S01]  /*0480*/  @!P2 LDG.E.EL R14, desc[UR4][R20.64] ;  /* 0x00000004140ea981 */ /* 0x000f22000c2e1900 */
[----:B-1----:R-:W-:-:S04]  /*0490*/  IMAD.WIDE R2, R0, 0x4, R2 ;  /* 0x0000000400027825 */ /* 0x002fc800078e0202 */
[----:B-----5:R-:W-:-:S04]  /*04a0*/  FADD R11, -R11, R12 ;  /* 0x0000000c0b0b7221 */ /* 0x020fc80000000100 */
[----:B---3--:R-:W-:Y:S01]  /*04b0*/  FMUL R11, R11, R10 ;  /* 0x0000000a0b0b7220 */ /* 0x008fe20000400000 */
[----:B--2---:R-:W-:-:S04]  /*04c0*/  FADD R6, -R13, R6 ;  /* 0x000000060d067221 */ /* 0x004fc80000000100 */
[----:B------:R-:W-:-:S04]  /*04d0*/  FMUL R6, R6, R7 ;  /* 0x0000000706067220 */ /* 0x000fc80000400000 */
[----:B----4-:R-:W-:Y:S01]  /*04e0*/  FFMA R6, R6, R22, R15 ;  /* 0x0000001606067223 */ /* 0x010fe2000000000f */
[----:B------:R-:W-:-:S04]  /*04f0*/  FFMA R11, R11, R23, R14 ;  /* 0x000000170b0b7223 */ /* 0x000fc8000000000e */
[C---:B------:R-:W-:Y:S02]  /*0500*/  FSETP.GEU.AND P0, PT, R6.reuse, RZ, PT ;  /* 0x000000ff0600720b */ /* 0x040fe40003f0e000 */
[C---:B------:R-:W-:Y:S02]  /*0510*/  FSETP.GEU.AND P1, PT, R11.reuse, RZ, PT ;  /* 0x000000ff0b00720b */ /* 0x040fe40003f2e000 */
[----:B------:R-:W-:Y:S02]  /*0520*/  FSEL R6, R6, RZ, P0 ;  /* 0x000000ff06067208 */ /* 0x000fe40000000000 */
[----:B------:R-:W-:Y:S01]  /*0530*/  FSEL R7, R11, RZ, P1 ;  /* 0x000000ff0b077208 */ /* 0x000fe20000800000 */
[----:B------:R-:W-:Y:S08]  /*0540*/  @P2 EXIT ;  /* 0x000000000000294d */ /* 0x000ff00003800000 */
[----:B------:R-:W-:Y:S01]  /*0550*/  STG.E.64 desc[UR4][R2.64], R6 ;  /* 0x0000000602007986 */ /* 0x000fe2000c101b04 */
[----:B------:R-:W-:Y:S05]  /*0560*/  EXIT ;  /* 0x000000000000794d */ /* 0x000fea0003800000 */
.L_x_0:
[----:B------:R-:W-:-:S00]  /*0570*/  BRA `(.L_x_0) ;  /* 0xfffffffc00fc7947 */ /* 0x000fc0000383ffff */
[----:B------:R-:W-:-:S00]  /*0580*/  NOP ;  /* 0x0000000000007918 */ /* 0x000fc00000000000 */
[----:B------:R-:W-:-:S00]  /*0590*/  NOP ;  /* 0x0000000000007918 */ /* 0x000fc00000000000 */
[----:B------:R-:W-:-:S00]  /*05a0*/  NOP ;  /* 0x0000000000007918 */ /* 0x000fc00000000000 */
[----:B------:R-:W-:-:S00]  /*05b0*/  NOP ;  /* 0x0000000000007918 */ /* 0x000fc00000000000 */
[----:B------:R-:W-:-:S00]  /*05c0*/  NOP ;  /* 0x0000000000007918 */ /* 0x000fc00000000000 */
[----:B------:R-:W-:-:S00]  /*05d0*/  NOP ;  /* 0x0000000000007918 */ /* 0x000fc00000000000 */
[----:B------:R-:W-:-:S00]  /*05e0*/  NOP ;  /* 0x0000000000007918 */ /* 0x000fc00000000000 */
[----:B------:R-:W-:-:S00]  /*05f0*/  NOP ;  /* 0x0000000000007918 */ /* 0x000fc00000000000 */
.L_x_1:


//--------------------- .nv.constant0.triton_poi_fused_reflection_pad2d_relu_11 --------------------------
	.section	.nv.constant0.triton_poi_fused_reflection_pad2d_relu_11,"a",@progbits
	.sectionflags	@""
	.align	4
.nv.constant0.triton_poi_fused_reflection_pad2d_relu_11:
	.zero		580
